//
// Generated by NVIDIA NVVM Compiler
//
// Compiler Build ID: CL-36424714
// Cuda compilation tools, release 13.0, V13.0.88
// Based on NVVM 20.0.0
//

.version 9.0
.target sm_100
.address_size 64

	// .globl	_Z5saxpyifPfS_
.global .align 1 .b8 _ZN34_INTERNAL_6dbe0d0d_4_k_cu_0cd90e4b4cuda3std3__45__cpo5beginE[1];
.global .align 1 .b8 _ZN34_INTERNAL_6dbe0d0d_4_k_cu_0cd90e4b4cuda3std3__45__cpo3endE[1];
.global .align 1 .b8 _ZN34_INTERNAL_6dbe0d0d_4_k_cu_0cd90e4b4cuda3std3__45__cpo6cbeginE[1];
.global .align 1 .b8 _ZN34_INTERNAL_6dbe0d0d_4_k_cu_0cd90e4b4cuda3std3__45__cpo4cendE[1];
.global .align 1 .b8 _ZN34_INTERNAL_6dbe0d0d_4_k_cu_0cd90e4b4cuda3std3__45__cpo6rbeginE[1];
.global .align 1 .b8 _ZN34_INTERNAL_6dbe0d0d_4_k_cu_0cd90e4b4cuda3std3__45__cpo4rendE[1];
.global .align 1 .b8 _ZN34_INTERNAL_6dbe0d0d_4_k_cu_0cd90e4b4cuda3std3__45__cpo7crbeginE[1];
.global .align 1 .b8 _ZN34_INTERNAL_6dbe0d0d_4_k_cu_0cd90e4b4cuda3std3__45__cpo5crendE[1];
.global .align 1 .b8 _ZN34_INTERNAL_6dbe0d0d_4_k_cu_0cd90e4b4cuda3std3__436_GLOBAL__N__6dbe0d0d_4_k_cu_0cd90e4b6ignoreE[1];
.global .align 1 .b8 _ZN34_INTERNAL_6dbe0d0d_4_k_cu_0cd90e4b4cuda3std3__419piecewise_constructE[1];
.global .align 1 .b8 _ZN34_INTERNAL_6dbe0d0d_4_k_cu_0cd90e4b4cuda3std3__48in_placeE[1];
.global .align 1 .b8 _ZN34_INTERNAL_6dbe0d0d_4_k_cu_0cd90e4b4cuda3std3__420unreachable_sentinelE[1];
.global .align 1 .b8 _ZN34_INTERNAL_6dbe0d0d_4_k_cu_0cd90e4b4cuda3std3__47nulloptE[1];
.global .align 1 .b8 _ZN34_INTERNAL_6dbe0d0d_4_k_cu_0cd90e4b4cuda3std3__48unexpectE[1];
.global .align 1 .b8 _ZN34_INTERNAL_6dbe0d0d_4_k_cu_0cd90e4b4cuda3std6ranges3__45__cpo4swapE[1];
.global .align 1 .b8 _ZN34_INTERNAL_6dbe0d0d_4_k_cu_0cd90e4b4cuda3std6ranges3__45__cpo9iter_moveE[1];
.global .align 1 .b8 _ZN34_INTERNAL_6dbe0d0d_4_k_cu_0cd90e4b4cuda3std6ranges3__45__cpo5beginE[1];
.global .align 1 .b8 _ZN34_INTERNAL_6dbe0d0d_4_k_cu_0cd90e4b4cuda3std6ranges3__45__cpo3endE[1];
.global .align 1 .b8 _ZN34_INTERNAL_6dbe0d0d_4_k_cu_0cd90e4b4cuda3std6ranges3__45__cpo6cbeginE[1];
.global .align 1 .b8 _ZN34_INTERNAL_6dbe0d0d_4_k_cu_0cd90e4b4cuda3std6ranges3__45__cpo4cendE[1];
.global .align 1 .b8 _ZN34_INTERNAL_6dbe0d0d_4_k_cu_0cd90e4b4cuda3std6ranges3__45__cpo7advanceE[1];
.global .align 1 .b8 _ZN34_INTERNAL_6dbe0d0d_4_k_cu_0cd90e4b4cuda3std6ranges3__45__cpo9iter_swapE[1];
.global .align 1 .b8 _ZN34_INTERNAL_6dbe0d0d_4_k_cu_0cd90e4b4cuda3std6ranges3__45__cpo4nextE[1];
.global .align 1 .b8 _ZN34_INTERNAL_6dbe0d0d_4_k_cu_0cd90e4b4cuda3std6ranges3__45__cpo4prevE[1];
.global .align 1 .b8 _ZN34_INTERNAL_6dbe0d0d_4_k_cu_0cd90e4b4cuda3std6ranges3__45__cpo4dataE[1];
.global .align 1 .b8 _ZN34_INTERNAL_6dbe0d0d_4_k_cu_0cd90e4b4cuda3std6ranges3__45__cpo5cdataE[1];
.global .align 1 .b8 _ZN34_INTERNAL_6dbe0d0d_4_k_cu_0cd90e4b4cuda3std6ranges3__45__cpo4sizeE[1];
.global .align 1 .b8 _ZN34_INTERNAL_6dbe0d0d_4_k_cu_0cd90e4b4cuda3std6ranges3__45__cpo5ssizeE[1];
.global .align 1 .b8 _ZN34_INTERNAL_6dbe0d0d_4_k_cu_0cd90e4b4cuda3std6ranges3__45__cpo8distanceE[1];
.global .align 1 .b8 _ZN34_INTERNAL_6dbe0d0d_4_k_cu_0cd90e4b6thrust24THRUST_300001_SM_1000_NS8cuda_cub3parE[1];
.global .align 1 .b8 _ZN34_INTERNAL_6dbe0d0d_4_k_cu_0cd90e4b6thrust24THRUST_300001_SM_1000_NS8cuda_cub10par_nosyncE[1];
.global .align 1 .b8 _ZN34_INTERNAL_6dbe0d0d_4_k_cu_0cd90e4b6thrust24THRUST_300001_SM_1000_NS6system6detail10sequential3seqE[1];
.global .align 1 .b8 _ZN34_INTERNAL_6dbe0d0d_4_k_cu_0cd90e4b6thrust24THRUST_300001_SM_1000_NS12placeholders2_1E[1];
.global .align 1 .b8 _ZN34_INTERNAL_6dbe0d0d_4_k_cu_0cd90e4b6thrust24THRUST_300001_SM_1000_NS12placeholders2_2E[1];
.global .align 1 .b8 _ZN34_INTERNAL_6dbe0d0d_4_k_cu_0cd90e4b6thrust24THRUST_300001_SM_1000_NS12placeholders2_3E[1];
.global .align 1 .b8 _ZN34_INTERNAL_6dbe0d0d_4_k_cu_0cd90e4b6thrust24THRUST_300001_SM_1000_NS12placeholders2_4E[1];
.global .align 1 .b8 _ZN34_INTERNAL_6dbe0d0d_4_k_cu_0cd90e4b6thrust24THRUST_300001_SM_1000_NS12placeholders2_5E[1];
.global .align 1 .b8 _ZN34_INTERNAL_6dbe0d0d_4_k_cu_0cd90e4b6thrust24THRUST_300001_SM_1000_NS12placeholders2_6E[1];
.global .align 1 .b8 _ZN34_INTERNAL_6dbe0d0d_4_k_cu_0cd90e4b6thrust24THRUST_300001_SM_1000_NS12placeholders2_7E[1];
.global .align 1 .b8 _ZN34_INTERNAL_6dbe0d0d_4_k_cu_0cd90e4b6thrust24THRUST_300001_SM_1000_NS12placeholders2_8E[1];
.global .align 1 .b8 _ZN34_INTERNAL_6dbe0d0d_4_k_cu_0cd90e4b6thrust24THRUST_300001_SM_1000_NS12placeholders2_9E[1];
.global .align 1 .b8 _ZN34_INTERNAL_6dbe0d0d_4_k_cu_0cd90e4b6thrust24THRUST_300001_SM_1000_NS12placeholders3_10E[1];
.global .align 1 .b8 _ZN34_INTERNAL_6dbe0d0d_4_k_cu_0cd90e4b6thrust24THRUST_300001_SM_1000_NS3seqE[1];

.visible .entry _Z5saxpyifPfS_(
	.param .u32 _Z5saxpyifPfS__param_0,
	.param .f32 _Z5saxpyifPfS__param_1,
	.param .u64 .ptr .align 1 _Z5saxpyifPfS__param_2,
	.param .u64 .ptr .align 1 _Z5saxpyifPfS__param_3
)
{
	.reg .pred 	%p<2>;
	.reg .b32 	%r<6>;
	.reg .b32 	%f<5>;
	.reg .b64 	%rd<8>;

	ld.param.u32 	%r2, [_Z5saxpyifPfS__param_0];
	ld.param.f32 	%f1, [_Z5saxpyifPfS__param_1];
	ld.param.u64 	%rd1, [_Z5saxpyifPfS__param_2];
	ld.param.u64 	%rd2, [_Z5saxpyifPfS__param_3];
	mov.u32 	%r3, %ctaid.x;
	mov.u32 	%r4, %ntid.x;
	mov.u32 	%r5, %tid.x;
	mad.lo.s32 	%r1, %r3, %r4, %r5;
	setp.ge.s32 	%p1, %r1, %r2;
	@%p1 bra 	$L__BB0_2;
	cvta.to.global.u64 	%rd3, %rd1;
	cvta.to.global.u64 	%rd4, %rd2;
	mul.wide.s32 	%rd5, %r1, 4;
	add.s64 	%rd6, %rd3, %rd5;
	ld.global.f32 	%f2, [%rd6];
	add.s64 	%rd7, %rd4, %rd5;
	ld.global.f32 	%f3, [%rd7];
	fma.rn.f32 	%f4, %f1, %f2, %f3;
	st.global.f32 	[%rd7], %f4;
$L__BB0_2:
	ret;

}
	// .globl	_ZN3cub18CUB_300001_SM_10006detail11EmptyKernelIvEEvv
.visible .entry _ZN3cub18CUB_300001_SM_10006detail11EmptyKernelIvEEvv()
{


	ret;

}


// ===== COMPILED SASS (sm_100) =====

	.target	sm_100

	.elftype	@"ET_EXEC"


//--------------------- .note.nv.tkinfo           --------------------------
	.section	.note.nv.tkinfo,"",@"SHT_NOTE"
	.sectionflags	@"SHF_NOTE_NV_TKINFO"
	.tkinfo
        /*0018*/ 	.word	0x00000002
        /*0030*/ 	.string	""
        /*0030*/ 	.string	"ptxas"
        /*0030*/ 	.string	"Cuda compilation tools, release 13.0, V13.0.88"
        /*0030*/ 	.string	"Build cuda_13.0.r13.0/compiler.36424714_0"
        /*0030*/ 	.string	"-arch sm_100 -m 64 "



//--------------------- .note.nv.cuinfo           --------------------------
	.section	.note.nv.cuinfo,"",@"SHT_NOTE"
	.sectionflags	@"SHF_NOTE_NV_CUINFO"
        /*0018*/ 	.short	0x0002
        /*001a*/ 	.short	0x0064
        /*001c*/ 	.short	0x0082
	.zero		2


//--------------------- .nv.info                  --------------------------
	.section	.nv.info,"",@"SHT_CUDA_INFO"
	.align	4


	//----- nvinfo : EIATTR_REGCOUNT
	.align		4
        /*0000*/ 	.byte	0x04, 0x2f
        /*0002*/ 	.short	(.L_44 - .L_43)
	.align		4
.L_43:
        /*0004*/ 	.word	index@(_Z5saxpyifPfS_)
        /*0008*/ 	.word	0x0000000a


	//----- nvinfo : EIATTR_FRAME_SIZE
	.align		4
.L_44:
        /*000c*/ 	.byte	0x04, 0x11
        /*000e*/ 	.short	(.L_46 - .L_45)
	.align		4
.L_45:
        /*0010*/ 	.word	index@(_Z5saxpyifPfS_)
        /*0014*/ 	.word	0x00000000


	//----- nvinfo : EIATTR_REGCOUNT
	.align		4
.L_46:
        /*0018*/ 	.byte	0x04, 0x2f
        /*001a*/ 	.short	(.L_48 - .L_47)
	.align		4
.L_47:
        /*001c*/ 	.word	index@(_ZN3cub18CUB_300001_SM_10006detail11EmptyKernelIvEEvv)
        /*0020*/ 	.word	0x00000004


	//----- nvinfo : EIATTR_FRAME_SIZE
	.align		4
.L_48:
        /*0024*/ 	.byte	0x04, 0x11
        /*0026*/ 	.short	(.L_50 - .L_49)
	.align		4
.L_49:
        /*0028*/ 	.word	index@(_ZN3cub18CUB_300001_SM_10006detail11EmptyKernelIvEEvv)
        /*002c*/ 	.word	0x00000000


	//----- nvinfo : EIATTR_MIN_STACK_SIZE
	.align		4
.L_50:
        /*0030*/ 	.byte	0x04, 0x12
        /*0032*/ 	.short	(.L_52 - .L_51)
	.align		4
.L_51:
        /*0034*/ 	.word	index@(_ZN3cub18CUB_300001_SM_10006detail11EmptyKernelIvEEvv)
        /*0038*/ 	.word	0x00000000


	//----- nvinfo : EIATTR_MIN_STACK_SIZE
	.align		4
.L_52:
        /*003c*/ 	.byte	0x04, 0x12
        /*003e*/ 	.short	(.L_54 - .L_53)
	.align		4
.L_53:
        /*0040*/ 	.word	index@(_Z5saxpyifPfS_)
        /*0044*/ 	.word	0x00000000
.L_54:


//--------------------- .nv.compat                --------------------------
	.section	.nv.compat,"",@"SHT_CUDA_COMPAT_INFO"
	.align	4
        /*0000*/ 	.byte	0x02, 0x09, 0x00, 0x00, 0x02, 0x02, 0x01, 0x00, 0x02, 0x05, 0x05, 0x00, 0x03, 0x07, 0x01, 0x01
        /*0010*/ 	.byte	0x02, 0x03, 0x00, 0x00, 0x02, 0x06, 0x01, 0x00, 0x04, 0x0b, 0x08, 0x00, 0x09, 0x00, 0x00, 0x00
        /*0020*/ 	.byte	0x00, 0x00, 0x00, 0x00


//--------------------- .nv.info._ZN3cub18CUB_300001_SM_10006detail11EmptyKernelIvEEvv --------------------------
	.section	.nv.info._ZN3cub18CUB_300001_SM_10006detail11EmptyKernelIvEEvv,"",@"SHT_CUDA_INFO"
	.sectionflags	@""
	.align	4


	//----- nvinfo : EIATTR_CUDA_API_VERSION
	.align		4
        /*0000*/ 	.byte	0x04, 0x37
        /*0002*/ 	.short	(.L_56 - .L_55)
.L_55:
        /*0004*/ 	.word	0x00000082


	//----- nvinfo : EIATTR_SPARSE_MMA_MASK
	.align		4
.L_56:
        /*0008*/ 	.byte	0x03, 0x50
        /*000a*/ 	.short	0x0000


	//----- nvinfo : EIATTR_MAXREG_COUNT
	.align		4
        /*000c*/ 	.byte	0x03, 0x1b
        /*000e*/ 	.short	0x00ff


	//----- nvinfo : EIATTR_MERCURY_ISA_VERSION
	.align		4
        /*0010*/ 	.byte	0x03, 0x5f
        /*0012*/ 	.short	0x0101


	//----- nvinfo : EIATTR_VRC_CTA_INIT_COUNT
	.align		4
        /*0014*/ 	.byte	0x02, 0x4a
	.zero		1
	.zero		1


	//----- nvinfo : EIATTR_EXIT_INSTR_OFFSETS
	.align		4
        /*0018*/ 	.byte	0x04, 0x1c
        /*001a*/ 	.short	(.L_58 - .L_57)


	//   ....[0]....
.L_57:
        /*001c*/ 	.word	0x00000010


	//----- nvinfo : EIATTR_SW_WAR
	.align		4
.L_58:
        /*0020*/ 	.byte	0x04, 0x36
        /*0022*/ 	.short	(.L_60 - .L_59)
.L_59:
        /*0024*/ 	.word	0x00000008
.L_60:


//--------------------- .nv.info._Z5saxpyifPfS_   --------------------------
	.section	.nv.info._Z5saxpyifPfS_,"",@"SHT_CUDA_INFO"
	.sectionflags	@""
	.align	4


	//----- nvinfo : EIATTR_CUDA_API_VERSION
	.align		4
        /*0000*/ 	.byte	0x04, 0x37
        /*0002*/ 	.short	(.L_62 - .L_61)
.L_61:
        /*0004*/ 	.word	0x00000082


	//----- nvinfo : EIATTR_KPARAM_INFO
	.align		4
.L_62:
        /*0008*/ 	.byte	0x04, 0x17
        /*000a*/ 	.short	(.L_64 - .L_63)
.L_63:
        /*000c*/ 	.word	0x00000000
        /*0010*/ 	.short	0x0003
        /*0012*/ 	.short	0x0010
        /*0014*/ 	.byte	0x00, 0xf5, 0x21, 0x00


	//----- nvinfo : EIATTR_KPARAM_INFO
	.align		4
.L_64:
        /*0018*/ 	.byte	0x04, 0x17
        /*001a*/ 	.short	(.L_66 - .L_65)
.L_65:
        /*001c*/ 	.word	0x00000000
        /*0020*/ 	.short	0x0002
        /*0022*/ 	.short	0x0008
        /*0024*/ 	.byte	0x00, 0xf5, 0x21, 0x00


	//----- nvinfo : EIATTR_KPARAM_INFO
	.align		4
.L_66:
        /*0028*/ 	.byte	0x04, 0x17
        /*002a*/ 	.short	(.L_68 - .L_67)
.L_67:
        /*002c*/ 	.word	0x00000000
        /*0030*/ 	.short	0x0001
        /*0032*/ 	.short	0x0004
        /*0034*/ 	.byte	0x00, 0xf0, 0x11, 0x00


	//----- nvinfo : EIATTR_KPARAM_INFO
	.align		4
.L_68:
        /*0038*/ 	.byte	0x04, 0x17
        /*003a*/ 	.short	(.L_70 - .L_69)
.L_69:
        /*003c*/ 	.word	0x00000000
        /*0040*/ 	.short	0x0000
        /*0042*/ 	.short	0x0000
        /*0044*/ 	.byte	0x00, 0xf0, 0x11, 0x00


	//----- nvinfo : EIATTR_SPARSE_MMA_MASK
	.align		4
.L_70:
        /*0048*/ 	.byte	0x03, 0x50
        /*004a*/ 	.short	0x0000


	//----- nvinfo : EIATTR_MAXREG_COUNT
	.align		4
        /*004c*/ 	.byte	0x03, 0x1b
        /*004e*/ 	.short	0x00ff


	//----- nvinfo : EIATTR_MERCURY_ISA_VERSION
	.align		4
        /*0050*/ 	.byte	0x03, 0x5f
        /*0052*/ 	.short	0x0101


	//----- nvinfo : EIATTR_VRC_CTA_INIT_COUNT
	.align		4
        /*0054*/ 	.byte	0x02, 0x4a
	.zero		1
	.zero		1


	//----- nvinfo : EIATTR_EXIT_INSTR_OFFSETS
	.align		4
        /*0058*/ 	.byte	0x04, 0x1c
        /*005a*/ 	.short	(.L_72 - .L_71)


	//   ....[0]....
.L_71:
        /*005c*/ 	.word	0x00000070


	//   ....[1]....
        /*0060*/ 	.word	0x00000120


	//----- nvinfo : EIATTR_CBANK_PARAM_SIZE
	.align		4
.L_72:
        /*0064*/ 	.byte	0x03, 0x19
        /*0066*/ 	.short	0x0018


	//----- nvinfo : EIATTR_PARAM_CBANK
	.align		4
        /*0068*/ 	.byte	0x04, 0x0a
        /*006a*/ 	.short	(.L_74 - .L_73)
	.align		4
.L_73:
        /*006c*/ 	.word	index@(.nv.constant0._Z5saxpyifPfS_)
        /*0070*/ 	.short	0x0380
        /*0072*/ 	.short	0x0018


	//----- nvinfo : EIATTR_SW_WAR
	.align		4
.L_74:
        /*0074*/ 	.byte	0x04, 0x36
        /*0076*/ 	.short	(.L_76 - .L_75)
.L_75:
        /*0078*/ 	.word	0x00000008
.L_76:


//--------------------- .nv.callgraph             --------------------------
	.section	.nv.callgraph,"",@"SHT_CUDA_CALLGRAPH"
	.align	4
	.sectionentsize	8
	.align		4
        /*0000*/ 	.word	0x00000000
	.align		4
        /*0004*/ 	.word	0xffffffff
	.align		4
        /*0008*/ 	.word	0x00000000
	.align		4
        /*000c*/ 	.word	0xfffffffe
	.align		4
        /*0010*/ 	.word	0x00000000
	.align		4
        /*0014*/ 	.word	0xfffffffd
	.align		4
        /*0018*/ 	.word	0x00000000
	.align		4
        /*001c*/ 	.word	0xfffffffc


//--------------------- .nv.constant4             --------------------------
	.section	.nv.constant4,"a",@progbits
	.align	8
	.align		8
.nv.constant4:
        /*0000*/ 	.dword	_ZN34_INTERNAL_6dbe0d0d_4_k_cu_0cd90e4b4cuda3std3__45__cpo5beginE
	.align		8
        /*0008*/ 	.dword	_ZN34_INTERNAL_6dbe0d0d_4_k_cu_0cd90e4b4cuda3std3__45__cpo3endE
	.align		8
        /*0010*/ 	.dword	_ZN34_INTERNAL_6dbe0d0d_4_k_cu_0cd90e4b4cuda3std3__45__cpo6cbeginE
	.align		8
        /*0018*/ 	.dword	_ZN34_INTERNAL_6dbe0d0d_4_k_cu_0cd90e4b4cuda3std3__45__cpo4cendE
	.align		8
        /*0020*/ 	.dword	_ZN34_INTERNAL_6dbe0d0d_4_k_cu_0cd90e4b4cuda3std3__45__cpo6rbeginE
	.align		8
        /*0028*/ 	.dword	_ZN34_INTERNAL_6dbe0d0d_4_k_cu_0cd90e4b4cuda3std3__45__cpo4rendE
	.align		8
        /*0030*/ 	.dword	_ZN34_INTERNAL_6dbe0d0d_4_k_cu_0cd90e4b4cuda3std3__45__cpo7crbeginE
	.align		8
        /*0038*/ 	.dword	_ZN34_INTERNAL_6dbe0d0d_4_k_cu_0cd90e4b4cuda3std3__45__cpo5crendE
	.align		8
        /*0040*/ 	.dword	_ZN34_INTERNAL_6dbe0d0d_4_k_cu_0cd90e4b4cuda3std3__436_GLOBAL__N__6dbe0d0d_4_k_cu_0cd90e4b6ignoreE
	.align		8
        /*0048*/ 	.dword	_ZN34_INTERNAL_6dbe0d0d_4_k_cu_0cd90e4b4cuda3std3__419piecewise_constructE
	.align		8
        /*0050*/ 	.dword	_ZN34_INTERNAL_6dbe0d0d_4_k_cu_0cd90e4b4cuda3std3__48in_placeE
	.align		8
        /*0058*/ 	.dword	_ZN34_INTERNAL_6dbe0d0d_4_k_cu_0cd90e4b4cuda3std3__420unreachable_sentinelE
	.align		8
        /*0060*/ 	.dword	_ZN34_INTERNAL_6dbe0d0d_4_k_cu_0cd90e4b4cuda3std3__47nulloptE
	.align		8
        /*0068*/ 	.dword	_ZN34_INTERNAL_6dbe0d0d_4_k_cu_0cd90e4b4cuda3std3__48unexpectE
	.align		8
        /*0070*/ 	.dword	_ZN34_INTERNAL_6dbe0d0d_4_k_cu_0cd90e4b4cuda3std6ranges3__45__cpo4swapE
	.align		8
        /*0078*/ 	.dword	_ZN34_INTERNAL_6dbe0d0d_4_k_cu_0cd90e4b4cuda3std6ranges3__45__cpo9iter_moveE
	.align		8
        /*0080*/ 	.dword	_ZN34_INTERNAL_6dbe0d0d_4_k_cu_0cd90e4b4cuda3std6ranges3__45__cpo5beginE
	.align		8
        /*0088*/ 	.dword	_ZN34_INTERNAL_6dbe0d0d_4_k_cu_0cd90e4b4cuda3std6ranges3__45__cpo3endE
	.align		8
        /*0090*/ 	.dword	_ZN34_INTERNAL_6dbe0d0d_4_k_cu_0cd90e4b4cuda3std6ranges3__45__cpo6cbeginE
	.align		8
        /*0098*/ 	.dword	_ZN34_INTERNAL_6dbe0d0d_4_k_cu_0cd90e4b4cuda3std6ranges3__45__cpo4cendE
	.align		8
        /*00a0*/ 	.dword	_ZN34_INTERNAL_6dbe0d0d_4_k_cu_0cd90e4b4cuda3std6ranges3__45__cpo7advanceE
	.align		8
        /*00a8*/ 	.dword	_ZN34_INTERNAL_6dbe0d0d_4_k_cu_0cd90e4b4cuda3std6ranges3__45__cpo9iter_swapE
	.align		8
        /*00b0*/ 	.dword	_ZN34_INTERNAL_6dbe0d0d_4_k_cu_0cd90e4b4cuda3std6ranges3__45__cpo4nextE
	.align		8
        /*00b8*/ 	.dword	_ZN34_INTERNAL_6dbe0d0d_4_k_cu_0cd90e4b4cuda3std6ranges3__45__cpo4prevE
	.align		8
        /*00c0*/ 	.dword	_ZN34_INTERNAL_6dbe0d0d_4_k_cu_0cd90e4b4cuda3std6ranges3__45__cpo4dataE
	.align		8
        /*00c8*/ 	.dword	_ZN34_INTERNAL_6dbe0d0d_4_k_cu_0cd90e4b4cuda3std6ranges3__45__cpo5cdataE
	.align		8
        /*00d0*/ 	.dword	_ZN34_INTERNAL_6dbe0d0d_4_k_cu_0cd90e4b4cuda3std6ranges3__45__cpo4sizeE
	.align		8
        /*00d8*/ 	.dword	_ZN34_INTERNAL_6dbe0d0d_4_k_cu_0cd90e4b4cuda3std6ranges3__45__cpo5ssizeE
	.align		8
        /*00e0*/ 	.dword	_ZN34_INTERNAL_6dbe0d0d_4_k_cu_0cd90e4b4cuda3std6ranges3__45__cpo8distanceE
	.align		8
        /*00e8*/ 	.dword	_ZN34_INTERNAL_6dbe0d0d_4_k_cu_0cd90e4b6thrust24THRUST_300001_SM_1000_NS8cuda_cub3parE
	.align		8
        /*00f0*/ 	.dword	_ZN34_INTERNAL_6dbe0d0d_4_k_cu_0cd90e4b6thrust24THRUST_300001_SM_1000_NS8cuda_cub10par_nosyncE
	.align		8
        /*00f8*/ 	.dword	_ZN34_INTERNAL_6dbe0d0d_4_k_cu_0cd90e4b6thrust24THRUST_300001_SM_1000_NS6system6detail10sequential3seqE
	.align		8
        /*0100*/ 	.dword	_ZN34_INTERNAL_6dbe0d0d_4_k_cu_0cd90e4b6thrust24THRUST_300001_SM_1000_NS12placeholders2_1E
	.align		8
        /*0108*/ 	.dword	_ZN34_INTERNAL_6dbe0d0d_4_k_cu_0cd90e4b6thrust24THRUST_300001_SM_1000_NS12placeholders2_2E
	.align		8
        /*0110*/ 	.dword	_ZN34_INTERNAL_6dbe0d0d_4_k_cu_0cd90e4b6thrust24THRUST_300001_SM_1000_NS12placeholders2_3E
	.align		8
        /*0118*/ 	.dword	_ZN34_INTERNAL_6dbe0d0d_4_k_cu_0cd90e4b6thrust24THRUST_300001_SM_1000_NS12placeholders2_4E
	.align		8
        /*0120*/ 	.dword	_ZN34_INTERNAL_6dbe0d0d_4_k_cu_0cd90e4b6thrust24THRUST_300001_SM_1000_NS12placeholders2_5E
	.align		8
        /*0128*/ 	.dword	_ZN34_INTERNAL_6dbe0d0d_4_k_cu_0cd90e4b6thrust24THRUST_300001_SM_1000_NS12placeholders2_6E
	.align		8
        /*0130*/ 	.dword	_ZN34_INTERNAL_6dbe0d0d_4_k_cu_0cd90e4b6thrust24THRUST_300001_SM_1000_NS12placeholders2_7E
	.align		8
        /*0138*/ 	.dword	_ZN34_INTERNAL_6dbe0d0d_4_k_cu_0cd90e4b6thrust24THRUST_300001_SM_1000_NS12placeholders2_8E
	.align		8
        /*0140*/ 	.dword	_ZN34_INTERNAL_6dbe0d0d_4_k_cu_0cd90e4b6thrust24THRUST_300001_SM_1000_NS12placeholders2_9E
	.align		8
        /*0148*/ 	.dword	_ZN34_INTERNAL_6dbe0d0d_4_k_cu_0cd90e4b6thrust24THRUST_300001_SM_1000_NS12placeholders3_10E
	.align		8
        /*0150*/ 	.dword	_ZN34_INTERNAL_6dbe0d0d_4_k_cu_0cd90e4b6thrust24THRUST_300001_SM_1000_NS3seqE


//--------------------- .text._ZN3cub18CUB_300001_SM_10006detail11EmptyKernelIvEEvv --------------------------
	.section	.text._ZN3cub18CUB_300001_SM_10006detail11EmptyKernelIvEEvv,"ax",@progbits
	.align	128
        .global         _ZN3cub18CUB_300001_SM_10006detail11EmptyKernelIvEEvv
        .type           _ZN3cub18CUB_300001_SM_10006detail11EmptyKernelIvEEvv,@function
        .size           _ZN3cub18CUB_300001_SM_10006detail11EmptyKernelIvEEvv,(.L_x_2 - _ZN3cub18CUB_300001_SM_10006detail11EmptyKernelIvEEvv)
        .other          _ZN3cub18CUB_300001_SM_10006detail11EmptyKernelIvEEvv,@"STO_CUDA_ENTRY STV_DEFAULT"
_ZN3cub18CUB_300001_SM_10006detail11EmptyKernelIvEEvv:
.text._ZN3cub18CUB_300001_SM_10006detail11EmptyKernelIvEEvv:
[----:B------:R-:W-:Y:S01]  /*0000*/  LDC R1, c[0x0][0x37c] ;  /* 0x0000df00ff017b82 */ /* 0x000fe20000000800 */
[----:B------:R-:W-:Y:S05]  /*0010*/  EXIT ;  /* 0x000000000000794d */ /* 0x000fea0003800000 */
.L_x_0:
[----:B------:R-:W-:-:S00]  /*0020*/  BRA `(.L_x_0) ;  /* 0xfffffffc00fc7947 */ /* 0x000fc0000383ffff */
[----:B------:R-:W-:-:S00]  /*0030*/  NOP ;  /* 0x0000000000007918 */ /* 0x000fc00000000000 */
        /* <DEDUP_REMOVED lines=12> */
.L_x_2:


//--------------------- .text._Z5saxpyifPfS_      --------------------------
	.section	.text._Z5saxpyifPfS_,"ax",@progbits
	.align	128
        .global         _Z5saxpyifPfS_
        .type           _Z5saxpyifPfS_,@function
        .size           _Z5saxpyifPfS_,(.L_x_3 - _Z5saxpyifPfS_)
        .other          _Z5saxpyifPfS_,@"STO_CUDA_ENTRY STV_DEFAULT"
_Z5saxpyifPfS_:
.text._Z5saxpyifPfS_:
[----:B------:R-:W-:Y:S01]  /*0000*/  LDC R1, c[0x0][0x37c] ;  /* 0x0000df00ff017b82 */ /* 0x000fe20000000800 */
[----:B------:R-:W0:Y:S07]  /*0010*/  S2R R0, SR_TID.X ;  /* 0x0000000000007919 */ /* 0x000e2e0000002100 */
[----:B------:R-:W0:Y:S01]  /*0020*/  S2UR UR4, SR_CTAID.X ;  /* 0x00000000000479c3 */ /* 0x000e220000002500 */
[----:B------:R-:W1:Y:S07]  /*0030*/  LDCU UR5, c[0x0][0x380] ;  /* 0x00007000ff0577ac */ /* 0x000e6e0008000800 */
[----:B------:R-:W0:Y:S02]  /*0040*/  LDC R7, c[0x0][0x360] ;  /* 0x0000d800ff077b82 */ /* 0x000e240000000800 */
[----:B0-----:R-:W-:-:S05]  /*0050*/  IMAD R7, R7, UR4, R0 ;  /* 0x0000000407077c24 */ /* 0x001fca000f8e0200 */
[----:B-1----:R-:W-:-:S13]  /*0060*/  ISETP.GE.AND P0, PT, R7, UR5, PT ;  /* 0x0000000507007c0c */ /* 0x002fda000bf06270 */
[----:B------:R-:W-:Y:S05]  /*0070*/  @P0 EXIT ;  /* 0x000000000000094d */ /* 0x000fea0003800000 */
[----:B------:R-:W0:Y:S01]  /*0080*/  LDC.64 R2, c[0x0][0x388] ;  /* 0x0000e200ff027b82 */ /* 0x000e220000000a00 */
[----:B------:R-:W1:Y:S01]  /*0090*/  LDCU.64 UR4, c[0x0][0x358] ;  /* 0x00006b00ff0477ac */ /* 0x000e620008000a00 */
[----:B------:R-:W2:Y:S06]  /*00a0*/  LDCU UR6, c[0x0][0x384] ;  /* 0x00007080ff0677ac */ /* 0x000eac0008000800 */
[----:B------:R-:W3:Y:S01]  /*00b0*/  LDC.64 R4, c[0x0][0x390] ;  /* 0x0000e400ff047b82 */ /* 0x000ee20000000a00 */
[----:B0-----:R-:W-:-:S06]  /*00c0*/  IMAD.WIDE R2, R7, 0x4, R2 ;  /* 0x0000000407027825 */ /* 0x001fcc00078e0202 */
[----:B-1----:R-:W2:Y:S01]  /*00d0*/  LDG.E R2, desc[UR4][R2.64] ;  /* 0x0000000402027981 */ /* 0x002ea2000c1e1900 */
[----:B---3--:R-:W-:-:S05]  /*00e0*/  IMAD.WIDE R4, R7, 0x4, R4 ;  /* 0x0000000407047825 */ /* 0x008fca00078e0204 */
[----:B------:R-:W2:Y:S02]  /*00f0*/  LDG.E R7, desc[UR4][R4.64] ;  /* 0x0000000404077981 */ /* 0x000ea4000c1e1900 */
[----:B--2---:R-:W-:-:S05]  /*0100*/  FFMA R7, R2, UR6, R7 ;  /* 0x0000000602077c23 */ /* 0x004fca0008000007 */
[----:B------:R-:W-:Y:S01]  /*0110*/  STG.E desc[UR4][R4.64], R7 ;  /* 0x0000000704007986 */ /* 0x000fe2000c101904 */
[----:B------:R-:W-:Y:S05]  /*0120*/  EXIT ;  /* 0x000000000000794d */ /* 0x000fea0003800000 */
.L_x_1:
        /* <DEDUP_REMOVED lines=13> */
.L_x_3:


//--------------------- .nv.shared.reserved.0     --------------------------
	.section	.nv.shared.reserved.0,"aw",@nobits
	.weak		__nv_reservedSMEM_offset_0_alias
	.size		__nv_reservedSMEM_offset_0_alias, 0, 64
	.other		__nv_reservedSMEM_offset_0_alias,@"STO_CUDA_RESERVED_SHARED STV_DEFAULT"
__nv_reservedSMEM_offset_0_alias:
	.zero		0
	.zero		64


//--------------------- .nv.global                --------------------------
	.section	.nv.global,"aw",@nobits
.nv.global:
	.type		_ZN34_INTERNAL_6dbe0d0d_4_k_cu_0cd90e4b6thrust24THRUST_300001_SM_1000_NS3seqE,@object
	.size		_ZN34_INTERNAL_6dbe0d0d_4_k_cu_0cd90e4b6thrust24THRUST_300001_SM_1000_NS3seqE,(_ZN34_INTERNAL_6dbe0d0d_4_k_cu_0cd90e4b4cuda3std3__48in_placeE - _ZN34_INTERNAL_6dbe0d0d_4_k_cu_0cd90e4b6thrust24THRUST_300001_SM_1000_NS3seqE)
_ZN34_INTERNAL_6dbe0d0d_4_k_cu_0cd90e4b6thrust24THRUST_300001_SM_1000_NS3seqE:
	.zero		1
	.type		_ZN34_INTERNAL_6dbe0d0d_4_k_cu_0cd90e4b4cuda3std3__48in_placeE,@object
	.size		_ZN34_INTERNAL_6dbe0d0d_4_k_cu_0cd90e4b4cuda3std3__48in_placeE,(_ZN34_INTERNAL_6dbe0d0d_4_k_cu_0cd90e4b4cuda3std6ranges3__45__cpo4sizeE - _ZN34_INTERNAL_6dbe0d0d_4_k_cu_0cd90e4b4cuda3std3__48in_placeE)
_ZN34_INTERNAL_6dbe0d0d_4_k_cu_0cd90e4b4cuda3std3__48in_placeE:
	.zero		1
	.type		_ZN34_INTERNAL_6dbe0d0d_4_k_cu_0cd90e4b4cuda3std6ranges3__45__cpo4sizeE,@object
	.size		_ZN34_INTERNAL_6dbe0d0d_4_k_cu_0cd90e4b4cuda3std6ranges3__45__cpo4sizeE,(_ZN34_INTERNAL_6dbe0d0d_4_k_cu_0cd90e4b6thrust24THRUST_300001_SM_1000_NS12placeholders2_3E - _ZN34_INTERNAL_6dbe0d0d_4_k_cu_0cd90e4b4cuda3std6ranges3__45__cpo4sizeE)
_ZN34_INTERNAL_6dbe0d0d_4_k_cu_0cd90e4b4cuda3std6ranges3__45__cpo4sizeE:
	.zero		1
	.type		_ZN34_INTERNAL_6dbe0d0d_4_k_cu_0cd90e4b6thrust24THRUST_300001_SM_1000_NS12placeholders2_3E,@object
	.size		_ZN34_INTERNAL_6dbe0d0d_4_k_cu_0cd90e4b6thrust24THRUST_300001_SM_1000_NS12placeholders2_3E,(_ZN34_INTERNAL_6dbe0d0d_4_k_cu_0cd90e4b4cuda3std3__45__cpo6cbeginE - _ZN34_INTERNAL_6dbe0d0d_4_k_cu_0cd90e4b6thrust24THRUST_300001_SM_1000_NS12placeholders2_3E)
_ZN34_INTERNAL_6dbe0d0d_4_k_cu_0cd90e4b6thrust24THRUST_300001_SM_1000_NS12placeholders2_3E:
	.zero		1
	.type		_ZN34_INTERNAL_6dbe0d0d_4_k_cu_0cd90e4b4cuda3std3__45__cpo6cbeginE,@object
	.size		_ZN34_INTERNAL_6dbe0d0d_4_k_cu_0cd90e4b4cuda3std3__45__cpo6cbeginE,(_ZN34_INTERNAL_6dbe0d0d_4_k_cu_0cd90e4b4cuda3std6ranges3__45__cpo6cbeginE - _ZN34_INTERNAL_6dbe0d0d_4_k_cu_0cd90e4b4cuda3std3__45__cpo6cbeginE)
_ZN34_INTERNAL_6dbe0d0d_4_k_cu_0cd90e4b4cuda3std3__45__cpo6cbeginE:
	.zero		1
	.type		_ZN34_INTERNAL_6dbe0d0d_4_k_cu_0cd90e4b4cuda3std6ranges3__45__cpo6cbeginE,@object
	.size		_ZN34_INTERNAL_6dbe0d0d_4_k_cu_0cd90e4b4cuda3std6ranges3__45__cpo6cbeginE,(_ZN34_INTERNAL_6dbe0d0d_4_k_cu_0cd90e4b6thrust24THRUST_300001_SM_1000_NS12placeholders2_7E - _ZN34_INTERNAL_6dbe0d0d_4_k_cu_0cd90e4b4cuda3std6ranges3__45__cpo6cbeginE)
_ZN34_INTERNAL_6dbe0d0d_4_k_cu_0cd90e4b4cuda3std6ranges3__45__cpo6cbeginE:
	.zero		1
	.type		_ZN34_INTERNAL_6dbe0d0d_4_k_cu_0cd90e4b6thrust24THRUST_300001_SM_1000_NS12placeholders2_7E,@object
	.size		_ZN34_INTERNAL_6dbe0d0d_4_k_cu_0cd90e4b6thrust24THRUST_300001_SM_1000_NS12placeholders2_7E,(_ZN34_INTERNAL_6dbe0d0d_4_k_cu_0cd90e4b4cuda3std3__45__cpo7crbeginE - _ZN34_INTERNAL_6dbe0d0d_4_k_cu_0cd90e4b6thrust24THRUST_300001_SM_1000_NS12placeholders2_7E)
_ZN34_INTERNAL_6dbe0d0d_4_k_cu_0cd90e4b6thrust24THRUST_300001_SM_1000_NS12placeholders2_7E:
	.zero		1
	.type		_ZN34_INTERNAL_6dbe0d0d_4_k_cu_0cd90e4b4cuda3std3__45__cpo7crbeginE,@object
	.size		_ZN34_INTERNAL_6dbe0d0d_4_k_cu_0cd90e4b4cuda3std3__45__cpo7crbeginE,(_ZN34_INTERNAL_6dbe0d0d_4_k_cu_0cd90e4b4cuda3std6ranges3__45__cpo4nextE - _ZN34_INTERNAL_6dbe0d0d_4_k_cu_0cd90e4b4cuda3std3__45__cpo7crbeginE)
_ZN34_INTERNAL_6dbe0d0d_4_k_cu_0cd90e4b4cuda3std3__45__cpo7crbeginE:
	.zero		1
	.type		_ZN34_INTERNAL_6dbe0d0d_4_k_cu_0cd90e4b4cuda3std6ranges3__45__cpo4nextE,@object
	.size		_ZN34_INTERNAL_6dbe0d0d_4_k_cu_0cd90e4b4cuda3std6ranges3__45__cpo4nextE,(_ZN34_INTERNAL_6dbe0d0d_4_k_cu_0cd90e4b4cuda3std6ranges3__45__cpo4swapE - _ZN34_INTERNAL_6dbe0d0d_4_k_cu_0cd90e4b4cuda3std6ranges3__45__cpo4nextE)
_ZN34_INTERNAL_6dbe0d0d_4_k_cu_0cd90e4b4cuda3std6ranges3__45__cpo4nextE:
	.zero		1
	.type		_ZN34_INTERNAL_6dbe0d0d_4_k_cu_0cd90e4b4cuda3std6ranges3__45__cpo4swapE,@object
	.size		_ZN34_INTERNAL_6dbe0d0d_4_k_cu_0cd90e4b4cuda3std6ranges3__45__cpo4swapE,(_ZN34_INTERNAL_6dbe0d0d_4_k_cu_0cd90e4b6thrust24THRUST_300001_SM_1000_NS8cuda_cub10par_nosyncE - _ZN34_INTERNAL_6dbe0d0d_4_k_cu_0cd90e4b4cuda3std6ranges3__45__cpo4swapE)
_ZN34_INTERNAL_6dbe0d0d_4_k_cu_0cd90e4b4cuda3std6ranges3__45__cpo4swapE:
	.zero		1
	.type		_ZN34_INTERNAL_6dbe0d0d_4_k_cu_0cd90e4b6thrust24THRUST_300001_SM_1000_NS8cuda_cub10par_nosyncE,@object
	.size		_ZN34_INTERNAL_6dbe0d0d_4_k_cu_0cd90e4b6thrust24THRUST_300001_SM_1000_NS8cuda_cub10par_nosyncE,(_ZN34_INTERNAL_6dbe0d0d_4_k_cu_0cd90e4b6thrust24THRUST_300001_SM_1000_NS12placeholders2_9E - _ZN34_INTERNAL_6dbe0d0d_4_k_cu_0cd90e4b6thrust24THRUST_300001_SM_1000_NS8cuda_cub10par_nosyncE)
_ZN34_INTERNAL_6dbe0d0d_4_k_cu_0cd90e4b6thrust24THRUST_300001_SM_1000_NS8cuda_cub10par_nosyncE:
	.zero		1
	.type		_ZN34_INTERNAL_6dbe0d0d_4_k_cu_0cd90e4b6thrust24THRUST_300001_SM_1000_NS12placeholders2_9E,@object
	.size		_ZN34_INTERNAL_6dbe0d0d_4_k_cu_0cd90e4b6thrust24THRUST_300001_SM_1000_NS12placeholders2_9E,(_ZN34_INTERNAL_6dbe0d0d_4_k_cu_0cd90e4b4cuda3std3__436_GLOBAL__N__6dbe0d0d_4_k_cu_0cd90e4b6ignoreE - _ZN34_INTERNAL_6dbe0d0d_4_k_cu_0cd90e4b6thrust24THRUST_300001_SM_1000_NS12placeholders2_9E)
_ZN34_INTERNAL_6dbe0d0d_4_k_cu_0cd90e4b6thrust24THRUST_300001_SM_1000_NS12placeholders2_9E:
	.zero		1
	.type		_ZN34_INTERNAL_6dbe0d0d_4_k_cu_0cd90e4b4cuda3std3__436_GLOBAL__N__6dbe0d0d_4_k_cu_0cd90e4b6ignoreE,@object
	.size		_ZN34_INTERNAL_6dbe0d0d_4_k_cu_0cd90e4b4cuda3std3__436_GLOBAL__N__6dbe0d0d_4_k_cu_0cd90e4b6ignoreE,(_ZN34_INTERNAL_6dbe0d0d_4_k_cu_0cd90e4b4cuda3std6ranges3__45__cpo4dataE - _ZN34_INTERNAL_6dbe0d0d_4_k_cu_0cd90e4b4cuda3std3__436_GLOBAL__N__6dbe0d0d_4_k_cu_0cd90e4b6ignoreE)
_ZN34_INTERNAL_6dbe0d0d_4_k_cu_0cd90e4b4cuda3std3__436_GLOBAL__N__6dbe0d0d_4_k_cu_0cd90e4b6ignoreE:
	.zero		1
	.type		_ZN34_INTERNAL_6dbe0d0d_4_k_cu_0cd90e4b4cuda3std6ranges3__45__cpo4dataE,@object
	.size		_ZN34_INTERNAL_6dbe0d0d_4_k_cu_0cd90e4b4cuda3std6ranges3__45__cpo4dataE,(_ZN34_INTERNAL_6dbe0d0d_4_k_cu_0cd90e4b6thrust24THRUST_300001_SM_1000_NS12placeholders2_1E - _ZN34_INTERNAL_6dbe0d0d_4_k_cu_0cd90e4b4cuda3std6ranges3__45__cpo4dataE)
_ZN34_INTERNAL_6dbe0d0d_4_k_cu_0cd90e4b4cuda3std6ranges3__45__cpo4dataE:
	.zero		1
	.type		_ZN34_INTERNAL_6dbe0d0d_4_k_cu_0cd90e4b6thrust24THRUST_300001_SM_1000_NS12placeholders2_1E,@object
	.size		_ZN34_INTERNAL_6dbe0d0d_4_k_cu_0cd90e4b6thrust24THRUST_300001_SM_1000_NS12placeholders2_1E,(_ZN34_INTERNAL_6dbe0d0d_4_k_cu_0cd90e4b4cuda3std3__45__cpo5beginE - _ZN34_INTERNAL_6dbe0d0d_4_k_cu_0cd90e4b6thrust24THRUST_300001_SM_1000_NS12placeholders2_1E)
_ZN34_INTERNAL_6dbe0d0d_4_k_cu_0cd90e4b6thrust24THRUST_300001_SM_1000_NS12placeholders2_1E:
	.zero		1
	.type		_ZN34_INTERNAL_6dbe0d0d_4_k_cu_0cd90e4b4cuda3std3__45__cpo5beginE,@object
	.size		_ZN34_INTERNAL_6dbe0d0d_4_k_cu_0cd90e4b4cuda3std3__45__cpo5beginE,(_ZN34_INTERNAL_6dbe0d0d_4_k_cu_0cd90e4b4cuda3std6ranges3__45__cpo5beginE - _ZN34_INTERNAL_6dbe0d0d_4_k_cu_0cd90e4b4cuda3std3__45__cpo5beginE)
_ZN34_INTERNAL_6dbe0d0d_4_k_cu_0cd90e4b4cuda3std3__45__cpo5beginE:
	.zero		1
	.type		_ZN34_INTERNAL_6dbe0d0d_4_k_cu_0cd90e4b4cuda3std6ranges3__45__cpo5beginE,@object
	.size		_ZN34_INTERNAL_6dbe0d0d_4_k_cu_0cd90e4b4cuda3std6ranges3__45__cpo5beginE,(_ZN34_INTERNAL_6dbe0d0d_4_k_cu_0cd90e4b6thrust24THRUST_300001_SM_1000_NS12placeholders2_5E - _ZN34_INTERNAL_6dbe0d0d_4_k_cu_0cd90e4b4cuda3std6ranges3__45__cpo5beginE)
_ZN34_INTERNAL_6dbe0d0d_4_k_cu_0cd90e4b4cuda3std6ranges3__45__cpo5beginE:
	.zero		1
	.type		_ZN34_INTERNAL_6dbe0d0d_4_k_cu_0cd90e4b6thrust24THRUST_300001_SM_1000_NS12placeholders2_5E,@object
	.size		_ZN34_INTERNAL_6dbe0d0d_4_k_cu_0cd90e4b6thrust24THRUST_300001_SM_1000_NS12placeholders2_5E,(_ZN34_INTERNAL_6dbe0d0d_4_k_cu_0cd90e4b4cuda3std3__45__cpo6rbeginE - _ZN34_INTERNAL_6dbe0d0d_4_k_cu_0cd90e4b6thrust24THRUST_300001_SM_1000_NS12placeholders2_5E)
_ZN34_INTERNAL_6dbe0d0d_4_k_cu_0cd90e4b6thrust24THRUST_300001_SM_1000_NS12placeholders2_5E:
	.zero		1
	.type		_ZN34_INTERNAL_6dbe0d0d_4_k_cu_0cd90e4b4cuda3std3__45__cpo6rbeginE,@object
	.size		_ZN34_INTERNAL_6dbe0d0d_4_k_cu_0cd90e4b4cuda3std3__45__cpo6rbeginE,(_ZN34_INTERNAL_6dbe0d0d_4_k_cu_0cd90e4b4cuda3std6ranges3__45__cpo7advanceE - _ZN34_INTERNAL_6dbe0d0d_4_k_cu_0cd90e4b4cuda3std3__45__cpo6rbeginE)
_ZN34_INTERNAL_6dbe0d0d_4_k_cu_0cd90e4b4cuda3std3__45__cpo6rbeginE:
	.zero		1
	.type		_ZN34_INTERNAL_6dbe0d0d_4_k_cu_0cd90e4b4cuda3std6ranges3__45__cpo7advanceE,@object
	.size		_ZN34_INTERNAL_6dbe0d0d_4_k_cu_0cd90e4b4cuda3std6ranges3__45__cpo7advanceE,(_ZN34_INTERNAL_6dbe0d0d_4_k_cu_0cd90e4b4cuda3std3__47nulloptE - _ZN34_INTERNAL_6dbe0d0d_4_k_cu_0cd90e4b4cuda3std6ranges3__45__cpo7advanceE)
_ZN34_INTERNAL_6dbe0d0d_4_k_cu_0cd90e4b4cuda3std6ranges3__45__cpo7advanceE:
	.zero		1
	.type		_ZN34_INTERNAL_6dbe0d0d_4_k_cu_0cd90e4b4cuda3std3__47nulloptE,@object
	.size		_ZN34_INTERNAL_6dbe0d0d_4_k_cu_0cd90e4b4cuda3std3__47nulloptE,(_ZN34_INTERNAL_6dbe0d0d_4_k_cu_0cd90e4b4cuda3std6ranges3__45__cpo8distanceE - _ZN34_INTERNAL_6dbe0d0d_4_k_cu_0cd90e4b4cuda3std3__47nulloptE)
_ZN34_INTERNAL_6dbe0d0d_4_k_cu_0cd90e4b4cuda3std3__47nulloptE:
	.zero		1
	.type		_ZN34_INTERNAL_6dbe0d0d_4_k_cu_0cd90e4b4cuda3std6ranges3__45__cpo8distanceE,@object
	.size		_ZN34_INTERNAL_6dbe0d0d_4_k_cu_0cd90e4b4cuda3std6ranges3__45__cpo8distanceE,(_ZN34_INTERNAL_6dbe0d0d_4_k_cu_0cd90e4b6thrust24THRUST_300001_SM_1000_NS12placeholders3_10E - _ZN34_INTERNAL_6dbe0d0d_4_k_cu_0cd90e4b4cuda3std6ranges3__45__cpo8distanceE)
_ZN34_INTERNAL_6dbe0d0d_4_k_cu_0cd90e4b4cuda3std6ranges3__45__cpo8distanceE:
	.zero		1
	.type		_ZN34_INTERNAL_6dbe0d0d_4_k_cu_0cd90e4b6thrust24THRUST_300001_SM_1000_NS12placeholders3_10E,@object
	.size		_ZN34_INTERNAL_6dbe0d0d_4_k_cu_0cd90e4b6thrust24THRUST_300001_SM_1000_NS12placeholders3_10E,(_ZN34_INTERNAL_6dbe0d0d_4_k_cu_0cd90e4b4cuda3std3__419piecewise_constructE - _ZN34_INTERNAL_6dbe0d0d_4_k_cu_0cd90e4b6thrust24THRUST_300001_SM_1000_NS12placeholders3_10E)
_ZN34_INTERNAL_6dbe0d0d_4_k_cu_0cd90e4b6thrust24THRUST_300001_SM_1000_NS12placeholders3_10E:
	.zero		1
	.type		_ZN34_INTERNAL_6dbe0d0d_4_k_cu_0cd90e4b4cuda3std3__419piecewise_constructE,@object
	.size		_ZN34_INTERNAL_6dbe0d0d_4_k_cu_0cd90e4b4cuda3std3__419piecewise_constructE,(_ZN34_INTERNAL_6dbe0d0d_4_k_cu_0cd90e4b4cuda3std6ranges3__45__cpo5cdataE - _ZN34_INTERNAL_6dbe0d0d_4_k_cu_0cd90e4b4cuda3std3__419piecewise_constructE)
_ZN34_INTERNAL_6dbe0d0d_4_k_cu_0cd90e4b4cuda3std3__419piecewise_constructE:
	.zero		1
	.type		_ZN34_INTERNAL_6dbe0d0d_4_k_cu_0cd90e4b4cuda3std6ranges3__45__cpo5cdataE,@object
	.size		_ZN34_INTERNAL_6dbe0d0d_4_k_cu_0cd90e4b4cuda3std6ranges3__45__cpo5cdataE,(_ZN34_INTERNAL_6dbe0d0d_4_k_cu_0cd90e4b6thrust24THRUST_300001_SM_1000_NS12placeholders2_2E - _ZN34_INTERNAL_6dbe0d0d_4_k_cu_0cd90e4b4cuda3std6ranges3__45__cpo5cdataE)
_ZN34_INTERNAL_6dbe0d0d_4_k_cu_0cd90e4b4cuda3std6ranges3__45__cpo5cdataE:
	.zero		1
	.type		_ZN34_INTERNAL_6dbe0d0d_4_k_cu_0cd90e4b6thrust24THRUST_300001_SM_1000_NS12placeholders2_2E,@object
	.size		_ZN34_INTERNAL_6dbe0d0d_4_k_cu_0cd90e4b6thrust24THRUST_300001_SM_1000_NS12placeholders2_2E,(_ZN34_INTERNAL_6dbe0d0d_4_k_cu_0cd90e4b4cuda3std3__45__cpo3endE - _ZN34_INTERNAL_6dbe0d0d_4_k_cu_0cd90e4b6thrust24THRUST_300001_SM_1000_NS12placeholders2_2E)
_ZN34_INTERNAL_6dbe0d0d_4_k_cu_0cd90e4b6thrust24THRUST_300001_SM_1000_NS12placeholders2_2E:
	.zero		1
	.type		_ZN34_INTERNAL_6dbe0d0d_4_k_cu_0cd90e4b4cuda3std3__45__cpo3endE,@object
	.size		_ZN34_INTERNAL_6dbe0d0d_4_k_cu_0cd90e4b4cuda3std3__45__cpo3endE,(_ZN34_INTERNAL_6dbe0d0d_4_k_cu_0cd90e4b4cuda3std6ranges3__45__cpo3endE - _ZN34_INTERNAL_6dbe0d0d_4_k_cu_0cd90e4b4cuda3std3__45__cpo3endE)
_ZN34_INTERNAL_6dbe0d0d_4_k_cu_0cd90e4b4cuda3std3__45__cpo3endE:
	.zero		1
	.type		_ZN34_INTERNAL_6dbe0d0d_4_k_cu_0cd90e4b4cuda3std6ranges3__45__cpo3endE,@object
	.size		_ZN34_INTERNAL_6dbe0d0d_4_k_cu_0cd90e4b4cuda3std6ranges3__45__cpo3endE,(_ZN34_INTERNAL_6dbe0d0d_4_k_cu_0cd90e4b6thrust24THRUST_300001_SM_1000_NS12placeholders2_6E - _ZN34_INTERNAL_6dbe0d0d_4_k_cu_0cd90e4b4cuda3std6ranges3__45__cpo3endE)
_ZN34_INTERNAL_6dbe0d0d_4_k_cu_0cd90e4b4cuda3std6ranges3__45__cpo3endE:
	.zero		1
	.type		_ZN34_INTERNAL_6dbe0d0d_4_k_cu_0cd90e4b6thrust24THRUST_300001_SM_1000_NS12placeholders2_6E,@object
	.size		_ZN34_INTERNAL_6dbe0d0d_4_k_cu_0cd90e4b6thrust24THRUST_300001_SM_1000_NS12placeholders2_6E,(_ZN34_INTERNAL_6dbe0d0d_4_k_cu_0cd90e4b4cuda3std3__45__cpo4rendE - _ZN34_INTERNAL_6dbe0d0d_4_k_cu_0cd90e4b6thrust24THRUST_300001_SM_1000_NS12placeholders2_6E)
_ZN34_INTERNAL_6dbe0d0d_4_k_cu_0cd90e4b6thrust24THRUST_300001_SM_1000_NS12placeholders2_6E:
	.zero		1
	.type		_ZN34_INTERNAL_6dbe0d0d_4_k_cu_0cd90e4b4cuda3std3__45__cpo4rendE,@object
	.size		_ZN34_INTERNAL_6dbe0d0d_4_k_cu_0cd90e4b4cuda3std3__45__cpo4rendE,(_ZN34_INTERNAL_6dbe0d0d_4_k_cu_0cd90e4b4cuda3std6ranges3__45__cpo9iter_swapE - _ZN34_INTERNAL_6dbe0d0d_4_k_cu_0cd90e4b4cuda3std3__45__cpo4rendE)
_ZN34_INTERNAL_6dbe0d0d_4_k_cu_0cd90e4b4cuda3std3__45__cpo4rendE:
	.zero		1
	.type		_ZN34_INTERNAL_6dbe0d0d_4_k_cu_0cd90e4b4cuda3std6ranges3__45__cpo9iter_swapE,@object
	.size		_ZN34_INTERNAL_6dbe0d0d_4_k_cu_0cd90e4b4cuda3std6ranges3__45__cpo9iter_swapE,(_ZN34_INTERNAL_6dbe0d0d_4_k_cu_0cd90e4b4cuda3std3__48unexpectE - _ZN34_INTERNAL_6dbe0d0d_4_k_cu_0cd90e4b4cuda3std6ranges3__45__cpo9iter_swapE)
_ZN34_INTERNAL_6dbe0d0d_4_k_cu_0cd90e4b4cuda3std6ranges3__45__cpo9iter_swapE:
	.zero		1
	.type		_ZN34_INTERNAL_6dbe0d0d_4_k_cu_0cd90e4b4cuda3std3__48unexpectE,@object
	.size		_ZN34_INTERNAL_6dbe0d0d_4_k_cu_0cd90e4b4cuda3std3__48unexpectE,(_ZN34_INTERNAL_6dbe0d0d_4_k_cu_0cd90e4b6thrust24THRUST_300001_SM_1000_NS8cuda_cub3parE - _ZN34_INTERNAL_6dbe0d0d_4_k_cu_0cd90e4b4cuda3std3__48unexpectE)
_ZN34_INTERNAL_6dbe0d0d_4_k_cu_0cd90e4b4cuda3std3__48unexpectE:
	.zero		1
	.type		_ZN34_INTERNAL_6dbe0d0d_4_k_cu_0cd90e4b6thrust24THRUST_300001_SM_1000_NS8cuda_cub3parE,@object
	.size		_ZN34_INTERNAL_6dbe0d0d_4_k_cu_0cd90e4b6thrust24THRUST_300001_SM_1000_NS8cuda_cub3parE,(_ZN34_INTERNAL_6dbe0d0d_4_k_cu_0cd90e4b6thrust24THRUST_300001_SM_1000_NS12placeholders2_4E - _ZN34_INTERNAL_6dbe0d0d_4_k_cu_0cd90e4b6thrust24THRUST_300001_SM_1000_NS8cuda_cub3parE)
_ZN34_INTERNAL_6dbe0d0d_4_k_cu_0cd90e4b6thrust24THRUST_300001_SM_1000_NS8cuda_cub3parE:
	.zero		1
	.type		_ZN34_INTERNAL_6dbe0d0d_4_k_cu_0cd90e4b6thrust24THRUST_300001_SM_1000_NS12placeholders2_4E,@object
	.size		_ZN34_INTERNAL_6dbe0d0d_4_k_cu_0cd90e4b6thrust24THRUST_300001_SM_1000_NS12placeholders2_4E,(_ZN34_INTERNAL_6dbe0d0d_4_k_cu_0cd90e4b4cuda3std3__45__cpo4cendE - _ZN34_INTERNAL_6dbe0d0d_4_k_cu_0cd90e4b6thrust24THRUST_300001_SM_1000_NS12placeholders2_4E)
_ZN34_INTERNAL_6dbe0d0d_4_k_cu_0cd90e4b6thrust24THRUST_300001_SM_1000_NS12placeholders2_4E:
	.zero		1
	.type		_ZN34_INTERNAL_6dbe0d0d_4_k_cu_0cd90e4b4cuda3std3__45__cpo4cendE,@object
	.size		_ZN34_INTERNAL_6dbe0d0d_4_k_cu_0cd90e4b4cuda3std3__45__cpo4cendE,(_ZN34_INTERNAL_6dbe0d0d_4_k_cu_0cd90e4b4cuda3std6ranges3__45__cpo4cendE - _ZN34_INTERNAL_6dbe0d0d_4_k_cu_0cd90e4b4cuda3std3__45__cpo4cendE)
_ZN34_INTERNAL_6dbe0d0d_4_k_cu_0cd90e4b4cuda3std3__45__cpo4cendE:
	.zero		1
	.type		_ZN34_INTERNAL_6dbe0d0d_4_k_cu_0cd90e4b4cuda3std6ranges3__45__cpo4cendE,@object
	.size		_ZN34_INTERNAL_6dbe0d0d_4_k_cu_0cd90e4b4cuda3std6ranges3__45__cpo4cendE,(_ZN34_INTERNAL_6dbe0d0d_4_k_cu_0cd90e4b4cuda3std3__420unreachable_sentinelE - _ZN34_INTERNAL_6dbe0d0d_4_k_cu_0cd90e4b4cuda3std6ranges3__45__cpo4cendE)
_ZN34_INTERNAL_6dbe0d0d_4_k_cu_0cd90e4b4cuda3std6ranges3__45__cpo4cendE:
	.zero		1
	.type		_ZN34_INTERNAL_6dbe0d0d_4_k_cu_0cd90e4b4cuda3std3__420unreachable_sentinelE,@object
	.size		_ZN34_INTERNAL_6dbe0d0d_4_k_cu_0cd90e4b4cuda3std3__420unreachable_sentinelE,(_ZN34_INTERNAL_6dbe0d0d_4_k_cu_0cd90e4b4cuda3std6ranges3__45__cpo5ssizeE - _ZN34_INTERNAL_6dbe0d0d_4_k_cu_0cd90e4b4cuda3std3__420unreachable_sentinelE)
_ZN34_INTERNAL_6dbe0d0d_4_k_cu_0cd90e4b4cuda3std3__420unreachable_sentinelE:
	.zero		1
	.type		_ZN34_INTERNAL_6dbe0d0d_4_k_cu_0cd90e4b4cuda3std6ranges3__45__cpo5ssizeE,@object
	.size		_ZN34_INTERNAL_6dbe0d0d_4_k_cu_0cd90e4b4cuda3std6ranges3__45__cpo5ssizeE,(_ZN34_INTERNAL_6dbe0d0d_4_k_cu_0cd90e4b6thrust24THRUST_300001_SM_1000_NS12placeholders2_8E - _ZN34_INTERNAL_6dbe0d0d_4_k_cu_0cd90e4b4cuda3std6ranges3__45__cpo5ssizeE)
_ZN34_INTERNAL_6dbe0d0d_4_k_cu_0cd90e4b4cuda3std6ranges3__45__cpo5ssizeE:
	.zero		1
	.type		_ZN34_INTERNAL_6dbe0d0d_4_k_cu_0cd90e4b6thrust24THRUST_300001_SM_1000_NS12placeholders2_8E,@object
	.size		_ZN34_INTERNAL_6dbe0d0d_4_k_cu_0cd90e4b6thrust24THRUST_300001_SM_1000_NS12placeholders2_8E,(_ZN34_INTERNAL_6dbe0d0d_4_k_cu_0cd90e4b4cuda3std3__45__cpo5crendE - _ZN34_INTERNAL_6dbe0d0d_4_k_cu_0cd90e4b6thrust24THRUST_300001_SM_1000_NS12placeholders2_8E)
_ZN34_INTERNAL_6dbe0d0d_4_k_cu_0cd90e4b6thrust24THRUST_300001_SM_1000_NS12placeholders2_8E:
	.zero		1
	.type		_ZN34_INTERNAL_6dbe0d0d_4_k_cu_0cd90e4b4cuda3std3__45__cpo5crendE,@object
	.size		_ZN34_INTERNAL_6dbe0d0d_4_k_cu_0cd90e4b4cuda3std3__45__cpo5crendE,(_ZN34_INTERNAL_6dbe0d0d_4_k_cu_0cd90e4b4cuda3std6ranges3__45__cpo4prevE - _ZN34_INTERNAL_6dbe0d0d_4_k_cu_0cd90e4b4cuda3std3__45__cpo5crendE)
_ZN34_INTERNAL_6dbe0d0d_4_k_cu_0cd90e4b4cuda3std3__45__cpo5crendE:
	.zero		1
	.type		_ZN34_INTERNAL_6dbe0d0d_4_k_cu_0cd90e4b4cuda3std6ranges3__45__cpo4prevE,@object
	.size		_ZN34_INTERNAL_6dbe0d0d_4_k_cu_0cd90e4b4cuda3std6ranges3__45__cpo4prevE,(_ZN34_INTERNAL_6dbe0d0d_4_k_cu_0cd90e4b4cuda3std6ranges3__45__cpo9iter_moveE - _ZN34_INTERNAL_6dbe0d0d_4_k_cu_0cd90e4b4cuda3std6ranges3__45__cpo4prevE)
_ZN34_INTERNAL_6dbe0d0d_4_k_cu_0cd90e4b4cuda3std6ranges3__45__cpo4prevE:
	.zero		1
	.type		_ZN34_INTERNAL_6dbe0d0d_4_k_cu_0cd90e4b4cuda3std6ranges3__45__cpo9iter_moveE,@object
	.size		_ZN34_INTERNAL_6dbe0d0d_4_k_cu_0cd90e4b4cuda3std6ranges3__45__cpo9iter_moveE,(_ZN34_INTERNAL_6dbe0d0d_4_k_cu_0cd90e4b6thrust24THRUST_300001_SM_1000_NS6system6detail10sequential3seqE - _ZN34_INTERNAL_6dbe0d0d_4_k_cu_0cd90e4b4cuda3std6ranges3__45__cpo9iter_moveE)
_ZN34_INTERNAL_6dbe0d0d_4_k_cu_0cd90e4b4cuda3std6ranges3__45__cpo9iter_moveE:
	.zero		1
	.type		_ZN34_INTERNAL_6dbe0d0d_4_k_cu_0cd90e4b6thrust24THRUST_300001_SM_1000_NS6system6detail10sequential3seqE,@object
	.size		_ZN34_INTERNAL_6dbe0d0d_4_k_cu_0cd90e4b6thrust24THRUST_300001_SM_1000_NS6system6detail10sequential3seqE,(.L_31 - _ZN34_INTERNAL_6dbe0d0d_4_k_cu_0cd90e4b6thrust24THRUST_300001_SM_1000_NS6system6detail10sequential3seqE)
_ZN34_INTERNAL_6dbe0d0d_4_k_cu_0cd90e4b6thrust24THRUST_300001_SM_1000_NS6system6detail10sequential3seqE:
	.zero		1
.L_31:


//--------------------- .nv.constant0._ZN3cub18CUB_300001_SM_10006detail11EmptyKernelIvEEvv --------------------------
	.section	.nv.constant0._ZN3cub18CUB_300001_SM_10006detail11EmptyKernelIvEEvv,"a",@progbits
	.sectionflags	@""
	.align	4
.nv.constant0._ZN3cub18CUB_300001_SM_10006detail11EmptyKernelIvEEvv:
	.zero		896


//--------------------- .nv.constant0._Z5saxpyifPfS_ --------------------------
	.section	.nv.constant0._Z5saxpyifPfS_,"a",@progbits
	.sectionflags	@""
	.align	4
.nv.constant0._Z5saxpyifPfS_:
	.zero		920


//--------------------- SYMBOLS --------------------------

	.type		.nv.reservedSmem.offset0,@object
	.size		.nv.reservedSmem.offset0,0x4
